	.headerflags	@"EF_CUDA_TEXMODE_UNIFIED EF_CUDA_64BIT_ADDRESS EF_CUDA_ACCELERATORS EF_CUDA_SM90 EF_CUDA_VIRTUAL_SM(EF_CUDA_SM90)"
	.elftype	@"ET_EXEC"


//--------------------- .nv.info                  --------------------------
	.section	.nv.info,"",@"SHT_CUDA_INFO"
	.align	4


	//----- nvinfo : EIATTR_REGCOUNT
	.align		4
        /*0000*/ 	.byte	0x04, 0x2f
        /*0002*/ 	.short	(.L_1 - .L_0)
	.align		4
.L_0:
        /*0004*/ 	.word	index@(triton_poi_fused_clone_1)
        /*0008*/ 	.word	0x0000000e


	//----- nvinfo : EIATTR_MIN_STACK_SIZE
	.align		4
.L_1:
        /*000c*/ 	.byte	0x04, 0x12
        /*000e*/ 	.short	(.L_3 - .L_2)
	.align		4
.L_2:
        /*0010*/ 	.word	index@(triton_poi_fused_clone_1)
        /*0014*/ 	.word	0x00000000


	//----- nvinfo : EIATTR_FRAME_SIZE
	.align		4
.L_3:
        /*0018*/ 	.byte	0x04, 0x11
        /*001a*/ 	.short	(.L_5 - .L_4)
	.align		4
.L_4:
        /*001c*/ 	.word	index@(triton_poi_fused_clone_1)
        /*0020*/ 	.word	0x00000000


	//----- nvinfo : EIATTR_MIN_STACK_SIZE
	.align		4
.L_5:
        /*0024*/ 	.byte	0x04, 0x12
        /*0026*/ 	.short	(.L_7 - .L_6)
	.align		4
.L_6:
        /*0028*/ 	.word	index@(triton_poi_fused_clone_1)
        /*002c*/ 	.word	0x00000000
.L_7:


//--------------------- .nv.info.triton_poi_fused_clone_1 --------------------------
	.section	.nv.info.triton_poi_fused_clone_1,"",@"SHT_CUDA_INFO"
	.sectionflags	@""
	.align	4


	//----- nvinfo : EIATTR_CUDA_API_VERSION
	.align		4
        /*0000*/ 	.byte	0x04, 0x37
        /*0002*/ 	.short	(.L_9 - .L_8)
.L_8:
        /*0004*/ 	.word	0x0000007c


	//----- nvinfo : EIATTR_KPARAM_INFO
	.align		4
.L_9:
        /*0008*/ 	.byte	0x04, 0x17
        /*000a*/ 	.short	(.L_11 - .L_10)
.L_10:
        /*000c*/ 	.word	0x00000000
        /*0010*/ 	.short	0x0002
        /*0012*/ 	.short	0x0010
        /*0014*/ 	.byte	0x00, 0xf0, 0x11, 0x00


	//----- nvinfo : EIATTR_KPARAM_INFO
	.align		4
.L_11:
        /*0018*/ 	.byte	0x04, 0x17
        /*001a*/ 	.short	(.L_13 - .L_12)
.L_12:
        /*001c*/ 	.word	0x00000000
        /*0020*/ 	.short	0x0001
        /*0022*/ 	.short	0x0008
        /*0024*/ 	.byte	0x00, 0xf4, 0x21, 0x00


	//----- nvinfo : EIATTR_KPARAM_INFO
	.align		4
.L_13:
        /*0028*/ 	.byte	0x04, 0x17
        /*002a*/ 	.short	(.L_15 - .L_14)
.L_14:
        /*002c*/ 	.word	0x00000000
        /*0030*/ 	.short	0x0000
        /*0032*/ 	.short	0x0000
        /*0034*/ 	.byte	0x00, 0xf4, 0x21, 0x00


	//----- nvinfo : EIATTR_SPARSE_MMA_MASK
	.align		4
.L_15:
        /*0038*/ 	.byte	0x03, 0x50
        /*003a*/ 	.short	0x0000


	//----- nvinfo : EIATTR_MAXREG_COUNT
	.align		4
        /*003c*/ 	.byte	0x03, 0x1b
        /*003e*/ 	.short	0x00ff


	//----- nvinfo : EIATTR_EXIT_INSTR_OFFSETS
	.align		4
        /*0040*/ 	.byte	0x04, 0x1c
        /*0042*/ 	.short	(.L_17 - .L_16)


	//   ....[0]....
.L_16:
        /*0044*/ 	.word	0x000001e0


	//   ....[1]....
        /*0048*/ 	.word	0x00000200


	//----- nvinfo : EIATTR_REQNTID
	.align		4
.L_17:
        /*004c*/ 	.byte	0x04, 0x10
        /*004e*/ 	.short	(.L_19 - .L_18)
.L_18:
        /*0050*/ 	.word	0x00000080
        /*0054*/ 	.word	0x00000001
        /*0058*/ 	.word	0x00000001


	//----- nvinfo : EIATTR_CRS_STACK_SIZE
	.align		4
.L_19:
        /*005c*/ 	.byte	0x04, 0x1e
        /*005e*/ 	.short	(.L_21 - .L_20)
.L_20:
        /*0060*/ 	.word	0x00000000


	//----- nvinfo : EIATTR_CBANK_PARAM_SIZE
	.align		4
.L_21:
        /*0064*/ 	.byte	0x03, 0x19
        /*0066*/ 	.short	0x0014


	//----- nvinfo : EIATTR_PARAM_CBANK
	.align		4
        /*0068*/ 	.byte	0x04, 0x0a
        /*006a*/ 	.short	(.L_23 - .L_22)
	.align		4
.L_22:
        /*006c*/ 	.word	index@(.nv.constant0.triton_poi_fused_clone_1)
        /*0070*/ 	.short	0x0210
        /*0072*/ 	.short	0x0014


	//----- nvinfo : EIATTR_SW_WAR
	.align		4
.L_23:
        /*0074*/ 	.byte	0x04, 0x36
        /*0076*/ 	.short	(.L_25 - .L_24)
.L_24:
        /*0078*/ 	.word	0x00000008
.L_25:


//--------------------- .nv.callgraph             --------------------------
	.section	.nv.callgraph,"",@"SHT_CUDA_CALLGRAPH"
	.align	4
	.sectionentsize	8
	.align		4
        /*0000*/ 	.word	0x00000000
	.align		4
        /*0004*/ 	.word	0xffffffff
	.align		4
        /*0008*/ 	.word	0x00000000
	.align		4
        /*000c*/ 	.word	0xfffffffe
	.align		4
        /*0010*/ 	.word	0x00000000
	.align		4
        /*0014*/ 	.word	0xfffffffd
	.align		4
        /*0018*/ 	.word	0x00000000
	.align		4
        /*001c*/ 	.word	0xfffffffc


//--------------------- .text.triton_poi_fused_clone_1 --------------------------
	.section	.text.triton_poi_fused_clone_1,"ax",@progbits
	.align	128
        .global         triton_poi_fused_clone_1
        .type           triton_poi_fused_clone_1,@function
        .size           triton_poi_fused_clone_1,(.L_x_3 - triton_poi_fused_clone_1)
        .other          triton_poi_fused_clone_1,@"STO_CUDA_ENTRY STV_DEFAULT"
triton_poi_fused_clone_1:
.text.triton_poi_fused_clone_1:
[----:B------:R-:W0:Y:S02]  /*0000*/  LDC R1, c[0x0][0x28] ;  /* 0x00000a00ff017b82 */ /* 0x000e240000000800 */
[----:B------:R-:W1:Y:S01]  /*0010*/  S2R R0, SR_TID.X ;  /* 0x0000000000007919 */ /* 0x000e620000002100 */
[----:B------:R-:W2:Y:S01]  /*0020*/  LDC.64 R4, c[0x0][0x218] ;  /* 0x00008600ff047b82 */ /* 0x000ea20000000a00 */
[----:B------:R-:W-:Y:S01]  /*0030*/  ULDC.64 UR4, c[0x0][0x208] ;  /* 0x0000820000047ab9 */ /* 0x000fe20000000a00 */
[----:B------:R-:W-:Y:S01]  /*0040*/  BSSY B0, `(.L_x_0) ;  /* 0x0000019000007945 */ /* 0x000fe20003800000 */
[----:B------:R-:W3:Y:S01]  /*0050*/  S2R R3, SR_CTAID.X ;  /* 0x0000000000037919 */ /* 0x000ee20000002500 */
[----:B-1----:R-:W-:Y:S02]  /*0060*/  LOP3.LUT R0, R0, 0x7f, RZ, 0xc0, !PT ;  /* 0x0000007f00007812 */ /* 0x002fe400078ec0ff */
[----:B---3--:R-:W-:-:S03]  /*0070*/  SHF.R.S32.HI R8, RZ, 0x18, R3 ;  /* 0x00000018ff087819 */ /* 0x008fc60000011403 */
[----:B------:R-:W-:Y:S02]  /*0080*/  IMAD R7, R3, 0x80, R0 ;  /* 0x0000008003077824 */ /* 0x000fe400078e0200 */
[----:B------:R-:W1:Y:S01]  /*0090*/  LDC.64 R2, c[0x0][0x210] ;  /* 0x00008400ff027b82 */ /* 0x000e620000000a00 */
[----:B------:R-:W-:Y:S01]  /*00a0*/  SGXT R8, R8, 0x1 ;  /* 0x000000010808781a */ /* 0x000fe20000000200 */
[C---:B--2---:R-:W-:Y:S01]  /*00b0*/  IMAD.WIDE R4, R7.reuse, 0x4, R4 ;  /* 0x0000000407047825 */ /* 0x044fe200078e0204 */
[----:B------:R-:W-:Y:S02]  /*00c0*/  SHF.R.S32.HI R0, RZ, 0x1f, R7 ;  /* 0x0000001fff007819 */ /* 0x000fe40000011407 */
[-C--:B------:R-:W-:Y:S02]  /*00d0*/  LEA.HI R9, R8, R7.reuse, RZ, 0x6 ;  /* 0x0000000708097211 */ /* 0x080fe400078f30ff */
[----:B------:R-:W-:Y:S02]  /*00e0*/  LEA.HI R0, R0, R7, RZ, 0x4 ;  /* 0x0000000700007211 */ /* 0x000fe400078f20ff */
[----:B------:R-:W-:-:S02]  /*00f0*/  ISETP.GE.AND P0, PT, R7, 0x100, PT ;  /* 0x000001000700780c */ /* 0x000fc40003f06270 */
[----:B------:R-:W-:Y:S02]  /*0100*/  SHF.R.S32.HI R6, RZ, 0x4, R0 ;  /* 0x00000004ff067819 */ /* 0x000fe40000011400 */
[----:B------:R-:W-:Y:S02]  /*0110*/  LOP3.LUT R0, R0, 0xfffffff0, RZ, 0xc0, !PT ;  /* 0xfffffff000007812 */ /* 0x000fe400078ec0ff */
[----:B------:R-:W-:Y:S02]  /*0120*/  LEA.HI R8, R6, R6, RZ, 0x2 ;  /* 0x0000000606087211 */ /* 0x000fe400078f10ff */
[----:B------:R-:W-:Y:S01]  /*0130*/  SHF.R.S32.HI R11, RZ, 0x6, R9 ;  /* 0x00000006ff0b7819 */ /* 0x000fe20000011409 */
[----:B------:R-:W-:Y:S01]  /*0140*/  IMAD.IADD R0, R7, 0x1, -R0 ;  /* 0x0000000107007824 */ /* 0x000fe200078e0a00 */
[----:B------:R-:W-:Y:S01]  /*0150*/  LOP3.LUT R9, R8, 0x3fffffc, RZ, 0xc0, !PT ;  /* 0x03fffffc08097812 */ /* 0x000fe200078ec0ff */
[----:B------:R-:W-:Y:S02]  /*0160*/  IMAD.MOV.U32 R7, RZ, RZ, RZ ;  /* 0x000000ffff077224 */ /* 0x000fe400078e00ff */
[----:B------:R-:W-:-:S02]  /*0170*/  IMAD R0, R11, 0x10, R0 ;  /* 0x000000100b007824 */ /* 0x000fc400078e0200 */
[----:B------:R-:W-:-:S04]  /*0180*/  IMAD.IADD R9, R6, 0x1, -R9 ;  /* 0x0000000106097824 */ /* 0x000fc800078e0a09 */
[----:B------:R-:W-:-:S04]  /*0190*/  IMAD R9, R9, 0x40, R0 ;  /* 0x0000004009097824 */ /* 0x000fc800078e0200 */
[----:B-1----:R-:W-:Y:S01]  /*01a0*/  IMAD.WIDE R2, R9, 0x4, R2 ;  /* 0x0000000409027825 */ /* 0x002fe200078e0202 */
[----:B------:R-:W-:Y:S06]  /*01b0*/  @P0 BRA `(.L_x_1) ;  /* 0x0000000000040947 */ /* 0x000fec0003800000 */
[----:B------:R1:W5:Y:S02]  /*01c0*/  LDG.E R7, desc[UR4][R2.64] ;  /* 0x0000000402077981 */ /* 0x000364000c1e1900 */
.L_x_1:
[----:B------:R-:W-:Y:S05]  /*01d0*/  BSYNC B0 ;  /* 0x0000000000007941 */ /* 0x000fea0003800000 */
.L_x_0:
[----:B------:R-:W-:Y:S05]  /*01e0*/  @P0 EXIT ;  /* 0x000000000000094d */ /* 0x000fea0003800000 */
[----:B-----5:R-:W-:Y:S01]  /*01f0*/  STG.E desc[UR4][R4.64], R7 ;  /* 0x0000000704007986 */ /* 0x020fe2000c101904 */
[----:B------:R-:W-:Y:S05]  /*0200*/  EXIT ;  /* 0x000000000000794d */ /* 0x000fea0003800000 */
.L_x_2:
[----:B------:R-:W-:-:S00]  /*0210*/  BRA `(.L_x_2) ;  /* 0xfffffffc00fc7947 */ /* 0x000fc0000383ffff */
[----:B------:R-:W-:-:S00]  /*0220*/  NOP ;  /* 0x0000000000007918 */ /* 0x000fc00000000000 */
        /* <DEDUP_REMOVED lines=13> */
.L_x_3:


//--------------------- .nv.constant0.triton_poi_fused_clone_1 --------------------------
	.section	.nv.constant0.triton_poi_fused_clone_1,"a",@progbits
	.sectionflags	@""
	.align	4
.nv.constant0.triton_poi_fused_clone_1:
	.zero		548
